//
// Generated by NVIDIA NVVM Compiler
//
// Compiler Build ID: CL-36424714
// Cuda compilation tools, release 13.0, V13.0.88
// Based on NVVM 20.0.0
//

.version 9.0
.target sm_100
.address_size 64

	// .globl	_Z5bcasti
.extern .func  (.param .b32 func_retval0) vprintf
(
	.param .b64 vprintf_param_0,
	.param .b64 vprintf_param_1
)
;
.global .align 1 .b8 $str[30] = {116, 104, 114, 101, 97, 100, 73, 100, 120, 61, 37, 100, 9, 108, 97, 110, 101, 95, 105, 100, 61, 37, 100, 9, 110, 61, 37, 100, 10};

.visible .entry _Z5bcasti(
	.param .u32 _Z5bcasti_param_0
)
{
	.local .align 8 .b8 	__local_depot0[16];
	.reg .b64 	%SP;
	.reg .b64 	%SPL;
	.reg .pred 	%p<2>;
	.reg .b32 	%r<6>;
	.reg .b64 	%rd<5>;

	mov.u64 	%SPL, __local_depot0;
	cvta.local.u64 	%SP, %SPL;
	add.u64 	%rd1, %SP, 0;
	add.u64 	%rd2, %SPL, 0;
	mov.u32 	%r1, %tid.x;
	and.b32  	%r2, %r1, 31;
	shfl.sync.idx.b32	%r3|%p1, %r2, 0, 6175, -1;
	st.local.v2.u32 	[%rd2], {%r1, %r2};
	st.local.u32 	[%rd2+8], %r3;
	mov.u64 	%rd3, $str;
	cvta.global.u64 	%rd4, %rd3;
	{ // callseq 0, 0
	.param .b64 param0;
	st.param.b64 	[param0], %rd4;
	.param .b64 param1;
	st.param.b64 	[param1], %rd1;
	.param .b32 retval0;
	call.uni (retval0), 
	vprintf, 
	(
	param0, 
	param1
	);
	ld.param.b32 	%r4, [retval0];
	} // callseq 0
	ret;

}


// ===== COMPILED SASS (sm_100) =====

	.target	sm_100

	.elftype	@"ET_EXEC"


//--------------------- .note.nv.tkinfo           --------------------------
	.section	.note.nv.tkinfo,"",@"SHT_NOTE"
	.sectionflags	@"SHF_NOTE_NV_TKINFO"
	.tkinfo
        /*0018*/ 	.word	0x00000002
        /*0030*/ 	.string	""
        /*0030*/ 	.string	"ptxas"
        /*0030*/ 	.string	"Cuda compilation tools, release 13.0, V13.0.88"
        /*0030*/ 	.string	"Build cuda_13.0.r13.0/compiler.36424714_0"
        /*0030*/ 	.string	"-arch sm_100 -m 64 "



//--------------------- .note.nv.cuinfo           --------------------------
	.section	.note.nv.cuinfo,"",@"SHT_NOTE"
	.sectionflags	@"SHF_NOTE_NV_CUINFO"
        /*0018*/ 	.short	0x0002
        /*001a*/ 	.short	0x0064
        /*001c*/ 	.short	0x0082
	.zero		2


//--------------------- .nv.info                  --------------------------
	.section	.nv.info,"",@"SHT_CUDA_INFO"
	.align	4


	//----- nvinfo : EIATTR_REGCOUNT
	.align		4
        /*0000*/ 	.byte	0x04, 0x2f
        /*0002*/ 	.short	(.L_2 - .L_1)
	.align		4
.L_1:
        /*0004*/ 	.word	index@(_Z5bcasti)
        /*0008*/ 	.word	0x00000018


	//----- nvinfo : EIATTR_FRAME_SIZE
	.align		4
.L_2:
        /*000c*/ 	.byte	0x04, 0x11
        /*000e*/ 	.short	(.L_4 - .L_3)
	.align		4
.L_3:
        /*0010*/ 	.word	index@(_Z5bcasti)
        /*0014*/ 	.word	0x00000010


	//----- nvinfo : EIATTR_MIN_STACK_SIZE
	.align		4
.L_4:
        /*0018*/ 	.byte	0x04, 0x12
        /*001a*/ 	.short	(.L_6 - .L_5)
	.align		4
.L_5:
        /*001c*/ 	.word	index@(_Z5bcasti)
        /*0020*/ 	.word	0x00000010
.L_6:


//--------------------- .nv.compat                --------------------------
	.section	.nv.compat,"",@"SHT_CUDA_COMPAT_INFO"
	.align	4
        /*0000*/ 	.byte	0x02, 0x09, 0x00, 0x00, 0x02, 0x02, 0x01, 0x00, 0x02, 0x05, 0x05, 0x00, 0x03, 0x07, 0x01, 0x01
        /*0010*/ 	.byte	0x02, 0x03, 0x00, 0x00, 0x02, 0x06, 0x01, 0x00, 0x04, 0x0b, 0x08, 0x00, 0x09, 0x00, 0x00, 0x00
        /*0020*/ 	.byte	0x00, 0x00, 0x00, 0x00


//--------------------- .nv.info._Z5bcasti        --------------------------
	.section	.nv.info._Z5bcasti,"",@"SHT_CUDA_INFO"
	.sectionflags	@""
	.align	4


	//----- nvinfo : EIATTR_CUDA_API_VERSION
	.align		4
        /*0000*/ 	.byte	0x04, 0x37
        /*0002*/ 	.short	(.L_8 - .L_7)
.L_7:
        /*0004*/ 	.word	0x00000082


	//----- nvinfo : EIATTR_KPARAM_INFO
	.align		4
.L_8:
        /*0008*/ 	.byte	0x04, 0x17
        /*000a*/ 	.short	(.L_10 - .L_9)
.L_9:
        /*000c*/ 	.word	0x00000000
        /*0010*/ 	.short	0x0000
        /*0012*/ 	.short	0x0000
        /*0014*/ 	.byte	0x00, 0xf0, 0x11, 0x00


	//----- nvinfo : EIATTR_SPARSE_MMA_MASK
	.align		4
.L_10:
        /*0018*/ 	.byte	0x03, 0x50
        /*001a*/ 	.short	0x0000


	//----- nvinfo : EIATTR_MAXREG_COUNT
	.align		4
        /*001c*/ 	.byte	0x03, 0x1b
        /*001e*/ 	.short	0x00ff


	//----- nvinfo : EIATTR_EXTERNS
	.align		4
        /*0020*/ 	.byte	0x04, 0x0f
        /*0022*/ 	.short	(.L_12 - .L_11)


	//   ....[0]....
	.align		4
.L_11:
        /*0024*/ 	.word	index@(vprintf)


	//----- nvinfo : EIATTR_MERCURY_ISA_VERSION
	.align		4
.L_12:
        /*0028*/ 	.byte	0x03, 0x5f
        /*002a*/ 	.short	0x0101


	//----- nvinfo : EIATTR_COOP_GROUP_MASK_REGIDS
	.align		4
        /*002c*/ 	.byte	0x04, 0x29
        /*002e*/ 	.short	(.L_14 - .L_13)


	//   ....[0]....
.L_13:
        /*0030*/ 	.word	0xffffffff


	//----- nvinfo : EIATTR_COOP_GROUP_INSTR_OFFSETS
	.align		4
.L_14:
        /*0034*/ 	.byte	0x04, 0x28
        /*0036*/ 	.short	(.L_16 - .L_15)


	//   ....[0]....
.L_15:
        /*0038*/ 	.word	0x000000d0


	//----- nvinfo : EIATTR_VRC_CTA_INIT_COUNT
	.align		4
.L_16:
        /*003c*/ 	.byte	0x02, 0x4a
	.zero		1
	.zero		1


	//----- nvinfo : EIATTR_SYSCALL_OFFSETS
	.align		4
        /*0040*/ 	.byte	0x04, 0x46
        /*0042*/ 	.short	(.L_18 - .L_17)


	//   ....[0]....
.L_17:
        /*0044*/ 	.word	0x00000110


	//----- nvinfo : EIATTR_EXIT_INSTR_OFFSETS
	.align		4
.L_18:
        /*0048*/ 	.byte	0x04, 0x1c
        /*004a*/ 	.short	(.L_20 - .L_19)


	//   ....[0]....
.L_19:
        /*004c*/ 	.word	0x00000120


	//----- nvinfo : EIATTR_CBANK_PARAM_SIZE
	.align		4
.L_20:
        /*0050*/ 	.byte	0x03, 0x19
        /*0052*/ 	.short	0x0004


	//----- nvinfo : EIATTR_PARAM_CBANK
	.align		4
        /*0054*/ 	.byte	0x04, 0x0a
        /*0056*/ 	.short	(.L_22 - .L_21)
	.align		4
.L_21:
        /*0058*/ 	.word	index@(.nv.constant0._Z5bcasti)
        /*005c*/ 	.short	0x0380
        /*005e*/ 	.short	0x0004


	//----- nvinfo : EIATTR_SW_WAR
	.align		4
.L_22:
        /*0060*/ 	.byte	0x04, 0x36
        /*0062*/ 	.short	(.L_24 - .L_23)
.L_23:
        /*0064*/ 	.word	0x00000008
.L_24:


//--------------------- .nv.callgraph             --------------------------
	.section	.nv.callgraph,"",@"SHT_CUDA_CALLGRAPH"
	.align	4
	.sectionentsize	8
	.align		4
        /*0000*/ 	.word	0x00000000
	.align		4
        /*0004*/ 	.word	0xffffffff
	.align		4
        /*0008*/ 	.word	index@(_Z5bcasti)
	.align		4
        /*000c*/ 	.word	index@(vprintf)
	.align		4
        /*0010*/ 	.word	0x00000000
	.align		4
        /*0014*/ 	.word	0xfffffffe
	.align		4
        /*0018*/ 	.word	0x00000000
	.align		4
        /*001c*/ 	.word	0xfffffffd
	.align		4
        /*0020*/ 	.word	0x00000000
	.align		4
        /*0024*/ 	.word	0xfffffffc


//--------------------- .nv.constant4             --------------------------
	.section	.nv.constant4,"a",@progbits
	.align	8
	.align		8
.nv.constant4:
        /*0000*/ 	.dword	vprintf
	.align		8
        /*0008*/ 	.dword	$str


//--------------------- .text._Z5bcasti           --------------------------
	.section	.text._Z5bcasti,"ax",@progbits
	.align	128
        .global         _Z5bcasti
        .type           _Z5bcasti,@function
        .size           _Z5bcasti,(.L_x_2 - _Z5bcasti)
        .other          _Z5bcasti,@"STO_CUDA_ENTRY STV_DEFAULT"
_Z5bcasti:
.text._Z5bcasti:
[----:B------:R-:W0:Y:S01]  /*0000*/  LDC R1, c[0x0][0x37c] ;  /* 0x0000df00ff017b82 */ /* 0x000e220000000800 */
[----:B------:R-:W1:Y:S01]  /*0010*/  S2R R8, SR_TID.X ;  /* 0x0000000000087919 */ /* 0x000e620000002100 */
[----:B------:R-:W-:Y:S01]  /*0020*/  MOV R2, 0x0 ;  /* 0x0000000000027802 */ /* 0x000fe20000000f00 */
[----:B0-----:R-:W-:Y:S01]  /*0030*/  VIADD R1, R1, 0xfffffff0 ;  /* 0xfffffff001017836 */ /* 0x001fe20000000000 */
[----:B------:R-:W0:Y:S04]  /*0040*/  LDCU UR4, c[0x0][0x2f8] ;  /* 0x00005f00ff0477ac */ /* 0x000e280008000800 */
[----:B------:R-:W2:Y:S01]  /*0050*/  LDC.64 R2, c[0x4][R2] ;  /* 0x0100000002027b82 */ /* 0x000ea20000000a00 */
[----:B------:R-:W3:Y:S01]  /*0060*/  LDCU.64 UR6, c[0x4][0x8] ;  /* 0x01000100ff0677ac */ /* 0x000ee20008000a00 */
[----:B------:R-:W4:Y:S01]  /*0070*/  LDCU UR5, c[0x0][0x2fc] ;  /* 0x00005f80ff0577ac */ /* 0x000f220008000800 */
[----:B0-----:R-:W-:Y:S01]  /*0080*/  IADD3 R6, P0, PT, R1, UR4, RZ ;  /* 0x0000000401067c10 */ /* 0x001fe2000ff1e0ff */
[----:B---3--:R-:W-:-:S02]  /*0090*/  IMAD.U32 R4, RZ, RZ, UR6 ;  /* 0x00000006ff047e24 */ /* 0x008fc4000f8e00ff */
[----:B------:R-:W-:Y:S02]  /*00a0*/  IMAD.U32 R5, RZ, RZ, UR7 ;  /* 0x00000007ff057e24 */ /* 0x000fe4000f8e00ff */
[----:B----4-:R-:W-:Y:S01]  /*00b0*/  IMAD.X R7, RZ, RZ, UR5, P0 ;  /* 0x00000005ff077e24 */ /* 0x010fe200080e06ff */
[----:B-1----:R-:W-:-:S05]  /*00c0*/  LOP3.LUT R9, R8, 0x1f, RZ, 0xc0, !PT ;  /* 0x0000001f08097812 */ /* 0x002fca00078ec0ff */
[----:B------:R-:W0:Y:S04]  /*00d0*/  SHFL.IDX PT, R0, R9, RZ, 0x181f ;  /* 0x00181fff09007589 */ /* 0x000e2800000e0000 */
[----:B------:R1:W-:Y:S04]  /*00e0*/  STL.64 [R1], R8 ;  /* 0x0000000801007387 */ /* 0x0003e80000100a00 */
[----:B0-2---:R1:W-:Y:S02]  /*00f0*/  STL [R1+0x8], R0 ;  /* 0x0000080001007387 */ /* 0x0053e40000100800 */
[----:B------:R-:W-:-:S07]  /*0100*/  LEPC R20, `(.L_x_0) ;  /* 0x000000001014794e */ /* 0x000fce0000000000 */
[----:B-1----:R-:W-:Y:S05]  /*0110*/  CALL.ABS.NOINC R2 ;  /* 0x0000000002007343 */ /* 0x002fea0003c00000 */
.L_x_0:
[----:B------:R-:W-:Y:S05]  /*0120*/  EXIT ;  /* 0x000000000000794d */ /* 0x000fea0003800000 */
.L_x_1:
[----:B------:R-:W-:-:S00]  /*0130*/  BRA `(.L_x_1) ;  /* 0xfffffffc00fc7947 */ /* 0x000fc0000383ffff */
[----:B------:R-:W-:-:S00]  /*0140*/  NOP ;  /* 0x0000000000007918 */ /* 0x000fc00000000000 */
        /* <DEDUP_REMOVED lines=11> */
.L_x_2:


//--------------------- .nv.global.init           --------------------------
	.section	.nv.global.init,"aw",@progbits
.nv.global.init:
	.type		$str,@object
	.size		$str,(.L_0 - $str)
$str:
        /*0000*/ 	.byte	0x74, 0x68, 0x72, 0x65, 0x61, 0x64, 0x49, 0x64, 0x78, 0x3d, 0x25, 0x64, 0x09, 0x6c, 0x61, 0x6e
        /*0010*/ 	.byte	0x65, 0x5f, 0x69, 0x64, 0x3d, 0x25, 0x64, 0x09, 0x6e, 0x3d, 0x25, 0x64, 0x0a, 0x00
.L_0:


//--------------------- .nv.shared.reserved.0     --------------------------
	.section	.nv.shared.reserved.0,"aw",@nobits
	.weak		__nv_reservedSMEM_offset_0_alias
	.size		__nv_reservedSMEM_offset_0_alias, 0, 64
	.other		__nv_reservedSMEM_offset_0_alias,@"STO_CUDA_RESERVED_SHARED STV_DEFAULT"
__nv_reservedSMEM_offset_0_alias:
	.zero		0
	.zero		64


//--------------------- .nv.constant0._Z5bcasti   --------------------------
	.section	.nv.constant0._Z5bcasti,"a",@progbits
	.sectionflags	@""
	.align	4
.nv.constant0._Z5bcasti:
	.zero		900


//--------------------- SYMBOLS --------------------------

	.type		.nv.reservedSmem.offset0,@object
	.size		.nv.reservedSmem.offset0,0x4
	.type		vprintf,@function
